//
// Generated by NVIDIA NVVM Compiler
//
// Compiler Build ID: CL-36424714
// Cuda compilation tools, release 13.0, V13.0.88
// Based on NVVM 20.0.0
//

.version 9.0
.target sm_100
.address_size 64

	// .globl	_Z6squarePdi

.visible .entry _Z6squarePdi(
	.param .u64 .ptr .align 1 _Z6squarePdi_param_0,
	.param .u32 _Z6squarePdi_param_1
)
{
	.reg .b32 	%r<7>;
	.reg .b64 	%rd<5>;
	.reg .b64 	%fd<3>;

	ld.param.u64 	%rd1, [_Z6squarePdi_param_0];
	ld.param.u32 	%r1, [_Z6squarePdi_param_1];
	cvta.to.global.u64 	%rd2, %rd1;
	mov.u32 	%r2, %ctaid.x;
	mov.u32 	%r3, %ntid.x;
	mov.u32 	%r4, %tid.x;
	mad.lo.s32 	%r5, %r2, %r3, %r4;
	add.s32 	%r6, %r1, %r5;
	cvt.rn.f64.s32 	%fd1, %r6;
	mul.f64 	%fd2, %fd1, %fd1;
	mul.wide.s32 	%rd3, %r5, 8;
	add.s64 	%rd4, %rd2, %rd3;
	st.global.f64 	[%rd4], %fd2;
	ret;

}


// ===== COMPILED SASS (sm_100) =====

	.target	sm_100

	.elftype	@"ET_EXEC"


//--------------------- .note.nv.tkinfo           --------------------------
	.section	.note.nv.tkinfo,"",@"SHT_NOTE"
	.sectionflags	@"SHF_NOTE_NV_TKINFO"
	.tkinfo
        /*0018*/ 	.word	0x00000002
        /*0030*/ 	.string	""
        /*0030*/ 	.string	"ptxas"
        /*0030*/ 	.string	"Cuda compilation tools, release 13.0, V13.0.88"
        /*0030*/ 	.string	"Build cuda_13.0.r13.0/compiler.36424714_0"
        /*0030*/ 	.string	"-arch sm_100 -m 64 "



//--------------------- .note.nv.cuinfo           --------------------------
	.section	.note.nv.cuinfo,"",@"SHT_NOTE"
	.sectionflags	@"SHF_NOTE_NV_CUINFO"
        /*0018*/ 	.short	0x0002
        /*001a*/ 	.short	0x0064
        /*001c*/ 	.short	0x0082
	.zero		2


//--------------------- .nv.info                  --------------------------
	.section	.nv.info,"",@"SHT_CUDA_INFO"
	.align	4


	//----- nvinfo : EIATTR_REGCOUNT
	.align		4
        /*0000*/ 	.byte	0x04, 0x2f
        /*0002*/ 	.short	(.L_1 - .L_0)
	.align		4
.L_0:
        /*0004*/ 	.word	index@(_Z6squarePdi)
        /*0008*/ 	.word	0x0000000a


	//----- nvinfo : EIATTR_FRAME_SIZE
	.align		4
.L_1:
        /*000c*/ 	.byte	0x04, 0x11
        /*000e*/ 	.short	(.L_3 - .L_2)
	.align		4
.L_2:
        /*0010*/ 	.word	index@(_Z6squarePdi)
        /*0014*/ 	.word	0x00000000


	//----- nvinfo : EIATTR_MIN_STACK_SIZE
	.align		4
.L_3:
        /*0018*/ 	.byte	0x04, 0x12
        /*001a*/ 	.short	(.L_5 - .L_4)
	.align		4
.L_4:
        /*001c*/ 	.word	index@(_Z6squarePdi)
        /*0020*/ 	.word	0x00000000
.L_5:


//--------------------- .nv.compat                --------------------------
	.section	.nv.compat,"",@"SHT_CUDA_COMPAT_INFO"
	.align	4
        /*0000*/ 	.byte	0x02, 0x09, 0x00, 0x00, 0x02, 0x02, 0x01, 0x00, 0x02, 0x05, 0x05, 0x00, 0x03, 0x07, 0x01, 0x01
        /*0010*/ 	.byte	0x02, 0x03, 0x00, 0x00, 0x02, 0x06, 0x01, 0x00, 0x04, 0x0b, 0x08, 0x00, 0x01, 0x00, 0x00, 0x00
        /*0020*/ 	.byte	0x00, 0x00, 0x00, 0x00


//--------------------- .nv.info._Z6squarePdi     --------------------------
	.section	.nv.info._Z6squarePdi,"",@"SHT_CUDA_INFO"
	.sectionflags	@""
	.align	4


	//----- nvinfo : EIATTR_CUDA_API_VERSION
	.align		4
        /*0000*/ 	.byte	0x04, 0x37
        /*0002*/ 	.short	(.L_7 - .L_6)
.L_6:
        /*0004*/ 	.word	0x00000082


	//----- nvinfo : EIATTR_KPARAM_INFO
	.align		4
.L_7:
        /*0008*/ 	.byte	0x04, 0x17
        /*000a*/ 	.short	(.L_9 - .L_8)
.L_8:
        /*000c*/ 	.word	0x00000000
        /*0010*/ 	.short	0x0001
        /*0012*/ 	.short	0x0008
        /*0014*/ 	.byte	0x00, 0xf0, 0x11, 0x00


	//----- nvinfo : EIATTR_KPARAM_INFO
	.align		4
.L_9:
        /*0018*/ 	.byte	0x04, 0x17
        /*001a*/ 	.short	(.L_11 - .L_10)
.L_10:
        /*001c*/ 	.word	0x00000000
        /*0020*/ 	.short	0x0000
        /*0022*/ 	.short	0x0000
        /*0024*/ 	.byte	0x00, 0xf5, 0x21, 0x00


	//----- nvinfo : EIATTR_SPARSE_MMA_MASK
	.align		4
.L_11:
        /*0028*/ 	.byte	0x03, 0x50
        /*002a*/ 	.short	0x0000


	//----- nvinfo : EIATTR_MAXREG_COUNT
	.align		4
        /*002c*/ 	.byte	0x03, 0x1b
        /*002e*/ 	.short	0x00ff


	//----- nvinfo : EIATTR_MERCURY_ISA_VERSION
	.align		4
        /*0030*/ 	.byte	0x03, 0x5f
        /*0032*/ 	.short	0x0101


	//----- nvinfo : EIATTR_VRC_CTA_INIT_COUNT
	.align		4
        /*0034*/ 	.byte	0x02, 0x4a
	.zero		1
	.zero		1


	//----- nvinfo : EIATTR_EXIT_INSTR_OFFSETS
	.align		4
        /*0038*/ 	.byte	0x04, 0x1c
        /*003a*/ 	.short	(.L_13 - .L_12)


	//   ....[0]....
.L_12:
        /*003c*/ 	.word	0x000000d0


	//----- nvinfo : EIATTR_CBANK_PARAM_SIZE
	.align		4
.L_13:
        /*0040*/ 	.byte	0x03, 0x19
        /*0042*/ 	.short	0x000c


	//----- nvinfo : EIATTR_PARAM_CBANK
	.align		4
        /*0044*/ 	.byte	0x04, 0x0a
        /*0046*/ 	.short	(.L_15 - .L_14)
	.align		4
.L_14:
        /*0048*/ 	.word	index@(.nv.constant0._Z6squarePdi)
        /*004c*/ 	.short	0x0380
        /*004e*/ 	.short	0x000c


	//----- nvinfo : EIATTR_SW_WAR
	.align		4
.L_15:
        /*0050*/ 	.byte	0x04, 0x36
        /*0052*/ 	.short	(.L_17 - .L_16)
.L_16:
        /*0054*/ 	.word	0x00000008
.L_17:


//--------------------- .nv.callgraph             --------------------------
	.section	.nv.callgraph,"",@"SHT_CUDA_CALLGRAPH"
	.align	4
	.sectionentsize	8
	.align		4
        /*0000*/ 	.word	0x00000000
	.align		4
        /*0004*/ 	.word	0xffffffff
	.align		4
        /*0008*/ 	.word	0x00000000
	.align		4
        /*000c*/ 	.word	0xfffffffe
	.align		4
        /*0010*/ 	.word	0x00000000
	.align		4
        /*0014*/ 	.word	0xfffffffd
	.align		4
        /*0018*/ 	.word	0x00000000
	.align		4
        /*001c*/ 	.word	0xfffffffc


//--------------------- .text._Z6squarePdi        --------------------------
	.section	.text._Z6squarePdi,"ax",@progbits
	.align	128
        .global         _Z6squarePdi
        .type           _Z6squarePdi,@function
        .size           _Z6squarePdi,(.L_x_1 - _Z6squarePdi)
        .other          _Z6squarePdi,@"STO_CUDA_ENTRY STV_DEFAULT"
_Z6squarePdi:
.text._Z6squarePdi:
[----:B------:R-:W-:Y:S01]  /*0000*/  LDC R1, c[0x0][0x37c] ;  /* 0x0000df00ff017b82 */ /* 0x000fe20000000800 */
[----:B------:R-:W0:Y:S07]  /*0010*/  S2R R0, SR_TID.X ;  /* 0x0000000000007919 */ /* 0x000e2e0000002100 */
[----:B------:R-:W0:Y:S01]  /*0020*/  S2UR UR4, SR_CTAID.X ;  /* 0x00000000000479c3 */ /* 0x000e220000002500 */
[----:B------:R-:W1:Y:S07]  /*0030*/  LDCU UR5, c[0x0][0x388] ;  /* 0x00007100ff0577ac */ /* 0x000e6e0008000800 */
[----:B------:R-:W0:Y:S08]  /*0040*/  LDC R7, c[0x0][0x360] ;  /* 0x0000d800ff077b82 */ /* 0x000e300000000800 */
[----:B------:R-:W2:Y:S01]  /*0050*/  LDC.64 R4, c[0x0][0x380] ;  /* 0x0000e000ff047b82 */ /* 0x000ea20000000a00 */
[----:B0-----:R-:W-:-:S05]  /*0060*/  IMAD R7, R7, UR4, R0 ;  /* 0x0000000407077c24 */ /* 0x001fca000f8e0200 */
[C---:B-1----:R-:W-:Y:S01]  /*0070*/  IADD3 R0, PT, PT, R7.reuse, UR5, RZ ;  /* 0x0000000507007c10 */ /* 0x042fe2000fffe0ff */
[----:B------:R-:W0:Y:S01]  /*0080*/  LDCU.64 UR4, c[0x0][0x358] ;  /* 0x00006b00ff0477ac */ /* 0x000e220008000a00 */
[----:B--2---:R-:W-:Y:S02]  /*0090*/  IMAD.WIDE R4, R7, 0x8, R4 ;  /* 0x0000000807047825 */ /* 0x004fe400078e0204 */
[----:B------:R-:W1:Y:S02]  /*00a0*/  I2F.F64 R2, R0 ;  /* 0x0000000000027312 */ /* 0x000e640000201c00 */
[----:B-1----:R-:W-:-:S07]  /*00b0*/  DMUL R2, R2, R2 ;  /* 0x0000000202027228 */ /* 0x002fce0000000000 */
[----:B0-----:R-:W-:Y:S01]  /*00c0*/  STG.E.64 desc[UR4][R4.64], R2 ;  /* 0x0000000204007986 */ /* 0x001fe2000c101b04 */
[----:B------:R-:W-:Y:S05]  /*00d0*/  EXIT ;  /* 0x000000000000794d */ /* 0x000fea0003800000 */
.L_x_0:
[----:B------:R-:W-:-:S00]  /*00e0*/  BRA `(.L_x_0) ;  /* 0xfffffffc00fc7947 */ /* 0x000fc0000383ffff */
[----:B------:R-:W-:-:S00]  /*00f0*/  NOP ;  /* 0x0000000000007918 */ /* 0x000fc00000000000 */
        /* <DEDUP_REMOVED lines=8> */
.L_x_1:


//--------------------- .nv.shared.reserved.0     --------------------------
	.section	.nv.shared.reserved.0,"aw",@nobits
	.weak		__nv_reservedSMEM_offset_0_alias
	.size		__nv_reservedSMEM_offset_0_alias, 0, 64
	.other		__nv_reservedSMEM_offset_0_alias,@"STO_CUDA_RESERVED_SHARED STV_DEFAULT"
__nv_reservedSMEM_offset_0_alias:
	.zero		0
	.zero		64


//--------------------- .nv.constant0._Z6squarePdi --------------------------
	.section	.nv.constant0._Z6squarePdi,"a",@progbits
	.sectionflags	@""
	.align	4
.nv.constant0._Z6squarePdi:
	.zero		908


//--------------------- SYMBOLS --------------------------

	.type		.nv.reservedSmem.offset0,@object
	.size		.nv.reservedSmem.offset0,0x4
